//
// Generated by NVIDIA NVVM Compiler
//
// Compiler Build ID: CL-36424714
// Cuda compilation tools, release 13.0, V13.0.88
// Based on NVVM 20.0.0
//

.version 9.0
.target sm_100
.address_size 64

	// .globl	_Z17processLineKernelPcS_i

.visible .entry _Z17processLineKernelPcS_i(
	.param .u64 .ptr .align 1 _Z17processLineKernelPcS_i_param_0,
	.param .u64 .ptr .align 1 _Z17processLineKernelPcS_i_param_1,
	.param .u32 _Z17processLineKernelPcS_i_param_2
)
{
	.reg .pred 	%p<4>;
	.reg .b16 	%rs<6>;
	.reg .b32 	%r<7>;
	.reg .b64 	%rd<18>;

	ld.param.u64 	%rd6, [_Z17processLineKernelPcS_i_param_0];
	ld.param.u64 	%rd7, [_Z17processLineKernelPcS_i_param_1];
	ld.param.u32 	%r2, [_Z17processLineKernelPcS_i_param_2];
	mov.u32 	%r3, %tid.x;
	mov.u32 	%r4, %ctaid.x;
	mov.u32 	%r5, %ntid.x;
	mad.lo.s32 	%r1, %r4, %r5, %r3;
	setp.ge.s32 	%p1, %r1, %r2;
	@%p1 bra 	$L__BB0_5;
	cvta.to.global.u64 	%rd9, %rd6;
	cvta.to.global.u64 	%rd10, %rd7;
	shl.b32 	%r6, %r1, 8;
	cvt.s64.s32 	%rd11, %r6;
	add.s64 	%rd1, %rd10, %rd11;
	add.s64 	%rd2, %rd9, %rd11;
	ld.global.u8 	%rs5, [%rd2];
	setp.eq.s16 	%p2, %rs5, 0;
	mov.b64 	%rd17, 0;
	@%p2 bra 	$L__BB0_4;
	mov.b64 	%rd16, 0;
$L__BB0_3:
	add.s64 	%rd13, %rd1, %rd16;
	st.global.u8 	[%rd13], %rs5;
	add.s64 	%rd17, %rd16, 1;
	add.s64 	%rd14, %rd2, %rd16;
	ld.global.u8 	%rs5, [%rd14+1];
	setp.ne.s16 	%p3, %rs5, 0;
	mov.u64 	%rd16, %rd17;
	@%p3 bra 	$L__BB0_3;
$L__BB0_4:
	add.s64 	%rd15, %rd1, %rd17;
	mov.b16 	%rs4, 0;
	st.global.u8 	[%rd15], %rs4;
$L__BB0_5:
	ret;

}


// ===== COMPILED SASS (sm_100) =====

	.target	sm_100

	.elftype	@"ET_EXEC"


//--------------------- .note.nv.tkinfo           --------------------------
	.section	.note.nv.tkinfo,"",@"SHT_NOTE"
	.sectionflags	@"SHF_NOTE_NV_TKINFO"
	.tkinfo
        /*0018*/ 	.word	0x00000002
        /*0030*/ 	.string	""
        /*0030*/ 	.string	"ptxas"
        /*0030*/ 	.string	"Cuda compilation tools, release 13.0, V13.0.88"
        /*0030*/ 	.string	"Build cuda_13.0.r13.0/compiler.36424714_0"
        /*0030*/ 	.string	"-arch sm_100 -m 64 "



//--------------------- .note.nv.cuinfo           --------------------------
	.section	.note.nv.cuinfo,"",@"SHT_NOTE"
	.sectionflags	@"SHF_NOTE_NV_CUINFO"
        /*0018*/ 	.short	0x0002
        /*001a*/ 	.short	0x0064
        /*001c*/ 	.short	0x0082
	.zero		2


//--------------------- .nv.info                  --------------------------
	.section	.nv.info,"",@"SHT_CUDA_INFO"
	.align	4


	//----- nvinfo : EIATTR_REGCOUNT
	.align		4
        /*0000*/ 	.byte	0x04, 0x2f
        /*0002*/ 	.short	(.L_1 - .L_0)
	.align		4
.L_0:
        /*0004*/ 	.word	index@(_Z17processLineKernelPcS_i)
        /*0008*/ 	.word	0x00000010


	//----- nvinfo : EIATTR_FRAME_SIZE
	.align		4
.L_1:
        /*000c*/ 	.byte	0x04, 0x11
        /*000e*/ 	.short	(.L_3 - .L_2)
	.align		4
.L_2:
        /*0010*/ 	.word	index@(_Z17processLineKernelPcS_i)
        /*0014*/ 	.word	0x00000000


	//----- nvinfo : EIATTR_MIN_STACK_SIZE
	.align		4
.L_3:
        /*0018*/ 	.byte	0x04, 0x12
        /*001a*/ 	.short	(.L_5 - .L_4)
	.align		4
.L_4:
        /*001c*/ 	.word	index@(_Z17processLineKernelPcS_i)
        /*0020*/ 	.word	0x00000000
.L_5:


//--------------------- .nv.compat                --------------------------
	.section	.nv.compat,"",@"SHT_CUDA_COMPAT_INFO"
	.align	4
        /*0000*/ 	.byte	0x02, 0x09, 0x00, 0x00, 0x02, 0x02, 0x01, 0x00, 0x02, 0x05, 0x05, 0x00, 0x03, 0x07, 0x01, 0x01
        /*0010*/ 	.byte	0x02, 0x03, 0x00, 0x00, 0x02, 0x06, 0x01, 0x00, 0x04, 0x0b, 0x08, 0x00, 0x09, 0x00, 0x00, 0x00
        /*0020*/ 	.byte	0x00, 0x00, 0x00, 0x00


//--------------------- .nv.info._Z17processLineKernelPcS_i --------------------------
	.section	.nv.info._Z17processLineKernelPcS_i,"",@"SHT_CUDA_INFO"
	.sectionflags	@""
	.align	4


	//----- nvinfo : EIATTR_CUDA_API_VERSION
	.align		4
        /*0000*/ 	.byte	0x04, 0x37
        /*0002*/ 	.short	(.L_7 - .L_6)
.L_6:
        /*0004*/ 	.word	0x00000082


	//----- nvinfo : EIATTR_KPARAM_INFO
	.align		4
.L_7:
        /*0008*/ 	.byte	0x04, 0x17
        /*000a*/ 	.short	(.L_9 - .L_8)
.L_8:
        /*000c*/ 	.word	0x00000000
        /*0010*/ 	.short	0x0002
        /*0012*/ 	.short	0x0010
        /*0014*/ 	.byte	0x00, 0xf0, 0x11, 0x00


	//----- nvinfo : EIATTR_KPARAM_INFO
	.align		4
.L_9:
        /*0018*/ 	.byte	0x04, 0x17
        /*001a*/ 	.short	(.L_11 - .L_10)
.L_10:
        /*001c*/ 	.word	0x00000000
        /*0020*/ 	.short	0x0001
        /*0022*/ 	.short	0x0008
        /*0024*/ 	.byte	0x00, 0xf5, 0x21, 0x00


	//----- nvinfo : EIATTR_KPARAM_INFO
	.align		4
.L_11:
        /*0028*/ 	.byte	0x04, 0x17
        /*002a*/ 	.short	(.L_13 - .L_12)
.L_12:
        /*002c*/ 	.word	0x00000000
        /*0030*/ 	.short	0x0000
        /*0032*/ 	.short	0x0000
        /*0034*/ 	.byte	0x00, 0xf5, 0x21, 0x00


	//----- nvinfo : EIATTR_SPARSE_MMA_MASK
	.align		4
.L_13:
        /*0038*/ 	.byte	0x03, 0x50
        /*003a*/ 	.short	0x0000


	//----- nvinfo : EIATTR_MAXREG_COUNT
	.align		4
        /*003c*/ 	.byte	0x03, 0x1b
        /*003e*/ 	.short	0x00ff


	//----- nvinfo : EIATTR_MERCURY_ISA_VERSION
	.align		4
        /*0040*/ 	.byte	0x03, 0x5f
        /*0042*/ 	.short	0x0101


	//----- nvinfo : EIATTR_VRC_CTA_INIT_COUNT
	.align		4
        /*0044*/ 	.byte	0x02, 0x4a
	.zero		1
	.zero		1


	//----- nvinfo : EIATTR_EXIT_INSTR_OFFSETS
	.align		4
        /*0048*/ 	.byte	0x04, 0x1c
        /*004a*/ 	.short	(.L_15 - .L_14)


	//   ....[0]....
.L_14:
        /*004c*/ 	.word	0x00000070


	//   ....[1]....
        /*0050*/ 	.word	0x00000290


	//----- nvinfo : EIATTR_CRS_STACK_SIZE
	.align		4
.L_15:
        /*0054*/ 	.byte	0x04, 0x1e
        /*0056*/ 	.short	(.L_17 - .L_16)
.L_16:
        /*0058*/ 	.word	0x00000000


	//----- nvinfo : EIATTR_CBANK_PARAM_SIZE
	.align		4
.L_17:
        /*005c*/ 	.byte	0x03, 0x19
        /*005e*/ 	.short	0x0014


	//----- nvinfo : EIATTR_PARAM_CBANK
	.align		4
        /*0060*/ 	.byte	0x04, 0x0a
        /*0062*/ 	.short	(.L_19 - .L_18)
	.align		4
.L_18:
        /*0064*/ 	.word	index@(.nv.constant0._Z17processLineKernelPcS_i)
        /*0068*/ 	.short	0x0380
        /*006a*/ 	.short	0x0014


	//----- nvinfo : EIATTR_SW_WAR
	.align		4
.L_19:
        /*006c*/ 	.byte	0x04, 0x36
        /*006e*/ 	.short	(.L_21 - .L_20)
.L_20:
        /*0070*/ 	.word	0x00000008
.L_21:


//--------------------- .nv.callgraph             --------------------------
	.section	.nv.callgraph,"",@"SHT_CUDA_CALLGRAPH"
	.align	4
	.sectionentsize	8
	.align		4
        /*0000*/ 	.word	0x00000000
	.align		4
        /*0004*/ 	.word	0xffffffff
	.align		4
        /*0008*/ 	.word	0x00000000
	.align		4
        /*000c*/ 	.word	0xfffffffe
	.align		4
        /*0010*/ 	.word	0x00000000
	.align		4
        /*0014*/ 	.word	0xfffffffd
	.align		4
        /*0018*/ 	.word	0x00000000
	.align		4
        /*001c*/ 	.word	0xfffffffc


//--------------------- .text._Z17processLineKernelPcS_i --------------------------
	.section	.text._Z17processLineKernelPcS_i,"ax",@progbits
	.align	128
        .global         _Z17processLineKernelPcS_i
        .type           _Z17processLineKernelPcS_i,@function
        .size           _Z17processLineKernelPcS_i,(.L_x_4 - _Z17processLineKernelPcS_i)
        .other          _Z17processLineKernelPcS_i,@"STO_CUDA_ENTRY STV_DEFAULT"
_Z17processLineKernelPcS_i:
.text._Z17processLineKernelPcS_i:
[----:B------:R-:W-:Y:S01]  /*0000*/  LDC R1, c[0x0][0x37c] ;  /* 0x0000df00ff017b82 */ /* 0x000fe20000000800 */
[----:B------:R-:W0:Y:S07]  /*0010*/  S2R R0, SR_TID.X ;  /* 0x0000000000007919 */ /* 0x000e2e0000002100 */
[----:B------:R-:W0:Y:S01]  /*0020*/  S2UR UR4, SR_CTAID.X ;  /* 0x00000000000479c3 */ /* 0x000e220000002500 */
[----:B------:R-:W1:Y:S07]  /*0030*/  LDCU UR5, c[0x0][0x390] ;  /* 0x00007200ff0577ac */ /* 0x000e6e0008000800 */
[----:B------:R-:W0:Y:S02]  /*0040*/  LDC R3, c[0x0][0x360] ;  /* 0x0000d800ff037b82 */ /* 0x000e240000000800 */
[----:B0-----:R-:W-:-:S05]  /*0050*/  IMAD R0, R3, UR4, R0 ;  /* 0x0000000403007c24 */ /* 0x001fca000f8e0200 */
[----:B-1----:R-:W-:-:S13]  /*0060*/  ISETP.GE.AND P0, PT, R0, UR5, PT ;  /* 0x0000000500007c0c */ /* 0x002fda000bf06270 */
[----:B------:R-:W-:Y:S05]  /*0070*/  @P0 EXIT ;  /* 0x000000000000094d */ /* 0x000fea0003800000 */
[----:B------:R-:W0:Y:S01]  /*0080*/  LDCU.128 UR8, c[0x0][0x380] ;  /* 0x00007000ff0877ac */ /* 0x000e220008000c00 */
[----:B------:R-:W-:Y:S01]  /*0090*/  IMAD.SHL.U32 R0, R0, 0x100, RZ ;  /* 0x0000010000007824 */ /* 0x000fe200078e00ff */
[----:B------:R-:W1:Y:S04]  /*00a0*/  LDCU.64 UR4, c[0x0][0x358] ;  /* 0x00006b00ff0477ac */ /* 0x000e680008000a00 */
[----:B------:R-:W-:Y:S02]  /*00b0*/  SHF.R.S32.HI R5, RZ, 0x1f, R0 ;  /* 0x0000001fff057819 */ /* 0x000fe40000011400 */
[----:B0-----:R-:W-:-:S04]  /*00c0*/  IADD3 R2, P0, PT, R0, UR8, RZ ;  /* 0x0000000800027c10 */ /* 0x001fc8000ff1e0ff */
[----:B------:R-:W-:-:S05]  /*00d0*/  IADD3.X R3, PT, PT, R5, UR9, RZ, P0, !PT ;  /* 0x0000000905037c10 */ /* 0x000fca00087fe4ff */
[----:B-1----:R-:W2:Y:S01]  /*00e0*/  LDG.E.U8 R4, desc[UR4][R2.64] ;  /* 0x0000000402047981 */ /* 0x002ea2000c1e1100 */
[----:B------:R-:W-:Y:S01]  /*00f0*/  IADD3 R11, P1, PT, R0, UR10, RZ ;  /* 0x0000000a000b7c10 */ /* 0x000fe2000ff3e0ff */
[----:B------:R-:W-:Y:S01]  /*0100*/  BSSY.RECONVERGENT B0, `(.L_x_0) ;  /* 0x0000015000007945 */ /* 0x000fe20003800200 */
[----:B------:R-:W-:Y:S02]  /*0110*/  IMAD.MOV.U32 R0, RZ, RZ, RZ ;  /* 0x000000ffff007224 */ /* 0x000fe400078e00ff */
[----:B------:R-:W-:Y:S01]  /*0120*/  IADD3.X R13, PT, PT, R5, UR11, RZ, P1, !PT ;  /* 0x0000000b050d7c10 */ /* 0x000fe20008ffe4ff */
[----:B------:R-:W-:Y:S01]  /*0130*/  IMAD.MOV.U32 R8, RZ, RZ, RZ ;  /* 0x000000ffff087224 */ /* 0x000fe200078e00ff */
[----:B--2---:R-:W-:-:S13]  /*0140*/  ISETP.NE.AND P0, PT, R4, RZ, PT ;  /* 0x000000ff0400720c */ /* 0x004fda0003f05270 */
[----:B------:R-:W-:Y:S05]  /*0150*/  @!P0 BRA `(.L_x_1) ;  /* 0x00000000003c8947 */ /* 0x000fea0003800000 */
[----:B------:R-:W-:Y:S01]  /*0160*/  BSSY.RECONVERGENT B1, `(.L_x_1) ;  /* 0x000000e000017945 */ /* 0x000fe20003800200 */
[----:B------:R-:W-:Y:S01]  /*0170*/  PRMT R9, R4, 0x7610, R9 ;  /* 0x0000761004097816 */ /* 0x000fe20000000009 */
[----:B------:R-:W-:Y:S02]  /*0180*/  IMAD.MOV.U32 R0, RZ, RZ, RZ ;  /* 0x000000ffff007224 */ /* 0x000fe400078e00ff */
[----:B------:R-:W-:-:S07]  /*0190*/  IMAD.MOV.U32 R8, RZ, RZ, RZ ;  /* 0x000000ffff087224 */ /* 0x000fce00078e00ff */
.L_x_2:
[C---:B------:R-:W-:Y:S02]  /*01a0*/  IADD3 R4, P0, PT, R0.reuse, R11, RZ ;  /* 0x0000000b00047210 */ /* 0x040fe40007f1e0ff */
[----:B------:R-:W-:-:S03]  /*01b0*/  IADD3 R6, P1, PT, R0, R2, RZ ;  /* 0x0000000200067210 */ /* 0x000fc60007f3e0ff */
[C---:B------:R-:W-:Y:S02]  /*01c0*/  IMAD.X R5, R8.reuse, 0x1, R13, P0 ;  /* 0x0000000108057824 */ /* 0x040fe400000e060d */
[----:B------:R-:W-:-:S03]  /*01d0*/  IMAD.X R7, R8, 0x1, R3, P1 ;  /* 0x0000000108077824 */ /* 0x000fc600008e0603 */
[----:B------:R0:W-:Y:S04]  /*01e0*/  STG.E.U8 desc[UR4][R4.64], R9 ;  /* 0x0000000904007986 */ /* 0x0001e8000c101104 */
[----:B0-----:R-:W2:Y:S01]  /*01f0*/  LDG.E.U8 R9, desc[UR4][R6.64+0x1] ;  /* 0x0000010406097981 */ /* 0x001ea2000c1e1100 */
[----:B------:R-:W-:-:S05]  /*0200*/  IADD3 R0, P1, PT, R0, 0x1, RZ ;  /* 0x0000000100007810 */ /* 0x000fca0007f3e0ff */
[----:B------:R-:W-:Y:S01]  /*0210*/  IMAD.X R8, RZ, RZ, R8, P1 ;  /* 0x000000ffff087224 */ /* 0x000fe200008e0608 */
[----:B--2---:R-:W-:-:S13]  /*0220*/  ISETP.NE.AND P0, PT, R9, RZ, PT ;  /* 0x000000ff0900720c */ /* 0x004fda0003f05270 */
[----:B------:R-:W-:Y:S05]  /*0230*/  @P0 BRA `(.L_x_2) ;  /* 0xfffffffc00d80947 */ /* 0x000fea000383ffff */
[----:B------:R-:W-:Y:S05]  /*0240*/  BSYNC.RECONVERGENT B1 ;  /* 0x0000000000017941 */ /* 0x000fea0003800200 */
.L_x_1:
[----:B------:R-:W-:Y:S05]  /*0250*/  BSYNC.RECONVERGENT B0 ;  /* 0x0000000000007941 */ /* 0x000fea0003800200 */
.L_x_0:
[----:B------:R-:W-:-:S05]  /*0260*/  IADD3 R2, P0, PT, R0, R11, RZ ;  /* 0x0000000b00027210 */ /* 0x000fca0007f1e0ff */
[----:B------:R-:W-:-:S05]  /*0270*/  IMAD.X R3, R8, 0x1, R13, P0 ;  /* 0x0000000108037824 */ /* 0x000fca00000e060d */
[----:B------:R-:W-:Y:S01]  /*0280*/  STG.E.U8 desc[UR4][R2.64], RZ ;  /* 0x000000ff02007986 */ /* 0x000fe2000c101104 */
[----:B------:R-:W-:Y:S05]  /*0290*/  EXIT ;  /* 0x000000000000794d */ /* 0x000fea0003800000 */
.L_x_3:
[----:B------:R-:W-:-:S00]  /*02a0*/  BRA `(.L_x_3) ;  /* 0xfffffffc00fc7947 */ /* 0x000fc0000383ffff */
[----:B------:R-:W-:-:S00]  /*02b0*/  NOP ;  /* 0x0000000000007918 */ /* 0x000fc00000000000 */
        /* <DEDUP_REMOVED lines=12> */
.L_x_4:


//--------------------- .nv.shared.reserved.0     --------------------------
	.section	.nv.shared.reserved.0,"aw",@nobits
	.weak		__nv_reservedSMEM_offset_0_alias
	.size		__nv_reservedSMEM_offset_0_alias, 0, 64
	.other		__nv_reservedSMEM_offset_0_alias,@"STO_CUDA_RESERVED_SHARED STV_DEFAULT"
__nv_reservedSMEM_offset_0_alias:
	.zero		0
	.zero		64


//--------------------- .nv.constant0._Z17processLineKernelPcS_i --------------------------
	.section	.nv.constant0._Z17processLineKernelPcS_i,"a",@progbits
	.sectionflags	@""
	.align	4
.nv.constant0._Z17processLineKernelPcS_i:
	.zero		916


//--------------------- SYMBOLS --------------------------

	.type		.nv.reservedSmem.offset0,@object
	.size		.nv.reservedSmem.offset0,0x4
